//
// Generated by NVIDIA NVVM Compiler
//
// Compiler Build ID: CL-36424714
// Cuda compilation tools, release 13.0, V13.0.88
// Based on NVVM 20.0.0
//

.version 9.0
.target sm_100
.address_size 64

	// .globl	_Z16aten_relu_kernelPfS_
.global .align 4 .b8 x[16384];
.global .align 4 .b8 result[16384];

.visible .entry _Z16aten_relu_kernelPfS_(
	.param .u64 .ptr .align 1 _Z16aten_relu_kernelPfS__param_0,
	.param .u64 .ptr .align 1 _Z16aten_relu_kernelPfS__param_1
)
{
	.reg .pred 	%p<4>;
	.reg .b32 	%r<10>;
	.reg .b32 	%f<5>;
	.reg .b64 	%rd<12>;

	ld.param.u64 	%rd1, [_Z16aten_relu_kernelPfS__param_0];
	ld.param.u64 	%rd2, [_Z16aten_relu_kernelPfS__param_1];
	mov.u32 	%r2, %tid.y;
	mov.u32 	%r3, %ctaid.y;
	mov.u32 	%r4, %ntid.y;
	mul.lo.s32 	%r5, %r3, %r4;
	mov.u32 	%r6, %tid.x;
	mov.u32 	%r7, %ctaid.x;
	mov.u32 	%r8, %ntid.x;
	mad.lo.s32 	%r1, %r7, %r8, %r6;
	or.b32  	%r9, %r5, %r2;
	setp.ne.s32 	%p1, %r9, 0;
	setp.gt.s32 	%p2, %r1, 4095;
	or.pred  	%p3, %p1, %p2;
	@%p3 bra 	$L__BB0_2;
	cvta.to.global.u64 	%rd3, %rd1;
	cvta.to.global.u64 	%rd4, %rd2;
	mul.wide.s32 	%rd5, %r1, 4;
	add.s64 	%rd6, %rd3, %rd5;
	ld.global.f32 	%f1, [%rd6];
	mov.u64 	%rd7, x;
	add.s64 	%rd8, %rd7, %rd5;
	st.global.f32 	[%rd8], %f1;
	max.f32 	%f2, %f1, 0f00000000;
	mov.u64 	%rd9, result;
	add.s64 	%rd10, %rd9, %rd5;
	st.global.f32 	[%rd10], %f2;
	add.s64 	%rd11, %rd4, %rd5;
	st.global.f32 	[%rd11], %f2;
	ld.global.f32 	%f3, [%rd6];
	st.global.f32 	[%rd8], %f3;
	max.f32 	%f4, %f3, 0f00000000;
	st.global.f32 	[%rd10], %f4;
	st.global.f32 	[%rd11], %f4;
$L__BB0_2:
	ret;

}


// ===== COMPILED SASS (sm_100) =====

	.target	sm_100

	.elftype	@"ET_EXEC"


//--------------------- .note.nv.tkinfo           --------------------------
	.section	.note.nv.tkinfo,"",@"SHT_NOTE"
	.sectionflags	@"SHF_NOTE_NV_TKINFO"
	.tkinfo
        /*0018*/ 	.word	0x00000002
        /*0030*/ 	.string	""
        /*0030*/ 	.string	"ptxas"
        /*0030*/ 	.string	"Cuda compilation tools, release 13.0, V13.0.88"
        /*0030*/ 	.string	"Build cuda_13.0.r13.0/compiler.36424714_0"
        /*0030*/ 	.string	"-arch sm_100 -m 64 "



//--------------------- .note.nv.cuinfo           --------------------------
	.section	.note.nv.cuinfo,"",@"SHT_NOTE"
	.sectionflags	@"SHF_NOTE_NV_CUINFO"
        /*0018*/ 	.short	0x0002
        /*001a*/ 	.short	0x0064
        /*001c*/ 	.short	0x0082
	.zero		2


//--------------------- .nv.info                  --------------------------
	.section	.nv.info,"",@"SHT_CUDA_INFO"
	.align	4


	//----- nvinfo : EIATTR_REGCOUNT
	.align		4
        /*0000*/ 	.byte	0x04, 0x2f
        /*0002*/ 	.short	(.L_3 - .L_2)
	.align		4
.L_2:
        /*0004*/ 	.word	index@(_Z16aten_relu_kernelPfS_)
        /*0008*/ 	.word	0x00000012


	//----- nvinfo : EIATTR_FRAME_SIZE
	.align		4
.L_3:
        /*000c*/ 	.byte	0x04, 0x11
        /*000e*/ 	.short	(.L_5 - .L_4)
	.align		4
.L_4:
        /*0010*/ 	.word	index@(_Z16aten_relu_kernelPfS_)
        /*0014*/ 	.word	0x00000000


	//----- nvinfo : EIATTR_MIN_STACK_SIZE
	.align		4
.L_5:
        /*0018*/ 	.byte	0x04, 0x12
        /*001a*/ 	.short	(.L_7 - .L_6)
	.align		4
.L_6:
        /*001c*/ 	.word	index@(_Z16aten_relu_kernelPfS_)
        /*0020*/ 	.word	0x00000000
.L_7:


//--------------------- .nv.compat                --------------------------
	.section	.nv.compat,"",@"SHT_CUDA_COMPAT_INFO"
	.align	4
        /*0000*/ 	.byte	0x02, 0x09, 0x00, 0x00, 0x02, 0x02, 0x01, 0x00, 0x02, 0x05, 0x05, 0x00, 0x03, 0x07, 0x01, 0x01
        /*0010*/ 	.byte	0x02, 0x03, 0x00, 0x00, 0x02, 0x06, 0x01, 0x00, 0x04, 0x0b, 0x08, 0x00, 0x09, 0x00, 0x00, 0x00
        /*0020*/ 	.byte	0x00, 0x00, 0x00, 0x00


//--------------------- .nv.info._Z16aten_relu_kernelPfS_ --------------------------
	.section	.nv.info._Z16aten_relu_kernelPfS_,"",@"SHT_CUDA_INFO"
	.sectionflags	@""
	.align	4


	//----- nvinfo : EIATTR_CUDA_API_VERSION
	.align		4
        /*0000*/ 	.byte	0x04, 0x37
        /*0002*/ 	.short	(.L_9 - .L_8)
.L_8:
        /*0004*/ 	.word	0x00000082


	//----- nvinfo : EIATTR_KPARAM_INFO
	.align		4
.L_9:
        /*0008*/ 	.byte	0x04, 0x17
        /*000a*/ 	.short	(.L_11 - .L_10)
.L_10:
        /*000c*/ 	.word	0x00000000
        /*0010*/ 	.short	0x0001
        /*0012*/ 	.short	0x0008
        /*0014*/ 	.byte	0x00, 0xf5, 0x21, 0x00


	//----- nvinfo : EIATTR_KPARAM_INFO
	.align		4
.L_11:
        /*0018*/ 	.byte	0x04, 0x17
        /*001a*/ 	.short	(.L_13 - .L_12)
.L_12:
        /*001c*/ 	.word	0x00000000
        /*0020*/ 	.short	0x0000
        /*0022*/ 	.short	0x0000
        /*0024*/ 	.byte	0x00, 0xf5, 0x21, 0x00


	//----- nvinfo : EIATTR_SPARSE_MMA_MASK
	.align		4
.L_13:
        /*0028*/ 	.byte	0x03, 0x50
        /*002a*/ 	.short	0x0000


	//----- nvinfo : EIATTR_MAXREG_COUNT
	.align		4
        /*002c*/ 	.byte	0x03, 0x1b
        /*002e*/ 	.short	0x00ff


	//----- nvinfo : EIATTR_MERCURY_ISA_VERSION
	.align		4
        /*0030*/ 	.byte	0x03, 0x5f
        /*0032*/ 	.short	0x0101


	//----- nvinfo : EIATTR_VRC_CTA_INIT_COUNT
	.align		4
        /*0034*/ 	.byte	0x02, 0x4a
	.zero		1
	.zero		1


	//----- nvinfo : EIATTR_EXIT_INSTR_OFFSETS
	.align		4
        /*0038*/ 	.byte	0x04, 0x1c
        /*003a*/ 	.short	(.L_15 - .L_14)


	//   ....[0]....
.L_14:
        /*003c*/ 	.word	0x000000b0


	//   ....[1]....
        /*0040*/ 	.word	0x000001f0


	//----- nvinfo : EIATTR_CBANK_PARAM_SIZE
	.align		4
.L_15:
        /*0044*/ 	.byte	0x03, 0x19
        /*0046*/ 	.short	0x0010


	//----- nvinfo : EIATTR_PARAM_CBANK
	.align		4
        /*0048*/ 	.byte	0x04, 0x0a
        /*004a*/ 	.short	(.L_17 - .L_16)
	.align		4
.L_16:
        /*004c*/ 	.word	index@(.nv.constant0._Z16aten_relu_kernelPfS_)
        /*0050*/ 	.short	0x0380
        /*0052*/ 	.short	0x0010


	//----- nvinfo : EIATTR_SW_WAR
	.align		4
.L_17:
        /*0054*/ 	.byte	0x04, 0x36
        /*0056*/ 	.short	(.L_19 - .L_18)
.L_18:
        /*0058*/ 	.word	0x00000008
.L_19:


//--------------------- .nv.callgraph             --------------------------
	.section	.nv.callgraph,"",@"SHT_CUDA_CALLGRAPH"
	.align	4
	.sectionentsize	8
	.align		4
        /*0000*/ 	.word	0x00000000
	.align		4
        /*0004*/ 	.word	0xffffffff
	.align		4
        /*0008*/ 	.word	0x00000000
	.align		4
        /*000c*/ 	.word	0xfffffffe
	.align		4
        /*0010*/ 	.word	0x00000000
	.align		4
        /*0014*/ 	.word	0xfffffffd
	.align		4
        /*0018*/ 	.word	0x00000000
	.align		4
        /*001c*/ 	.word	0xfffffffc


//--------------------- .nv.constant4             --------------------------
	.section	.nv.constant4,"a",@progbits
	.align	8
	.align		8
.nv.constant4:
        /*0000*/ 	.dword	x
	.align		8
        /*0008*/ 	.dword	result


//--------------------- .text._Z16aten_relu_kernelPfS_ --------------------------
	.section	.text._Z16aten_relu_kernelPfS_,"ax",@progbits
	.align	128
        .global         _Z16aten_relu_kernelPfS_
        .type           _Z16aten_relu_kernelPfS_,@function
        .size           _Z16aten_relu_kernelPfS_,(.L_x_1 - _Z16aten_relu_kernelPfS_)
        .other          _Z16aten_relu_kernelPfS_,@"STO_CUDA_ENTRY STV_DEFAULT"
_Z16aten_relu_kernelPfS_:
.text._Z16aten_relu_kernelPfS_:
[----:B------:R-:W-:Y:S01]  /*0000*/  LDC R1, c[0x0][0x37c] ;  /* 0x0000df00ff017b82 */ /* 0x000fe20000000800 */
[----:B------:R-:W0:Y:S07]  /*0010*/  S2R R11, SR_TID.X ;  /* 0x00000000000b7919 */ /* 0x000e2e0000002100 */
[----:B------:R-:W1:Y:S01]  /*0020*/  S2UR UR4, SR_CTAID.Y ;  /* 0x00000000000479c3 */ /* 0x000e620000002600 */
[----:B------:R-:W1:Y:S01]  /*0030*/  LDCU UR5, c[0x0][0x364] ;  /* 0x00006c80ff0577ac */ /* 0x000e620008000800 */
[----:B------:R-:W2:Y:S06]  /*0040*/  S2R R2, SR_TID.Y ;  /* 0x0000000000027919 */ /* 0x000eac0000002200 */
[----:B------:R-:W0:Y:S08]  /*0050*/  S2UR UR6, SR_CTAID.X ;  /* 0x00000000000679c3 */ /* 0x000e300000002500 */
[----:B------:R-:W0:Y:S01]  /*0060*/  LDC R0, c[0x0][0x360] ;  /* 0x0000d800ff007b82 */ /* 0x000e220000000800 */
[----:B-1----:R-:W-:-:S06]  /*0070*/  UIMAD UR4, UR4, UR5, URZ ;  /* 0x00000005040472a4 */ /* 0x002fcc000f8e02ff */
[----:B--2---:R-:W-:Y:S01]  /*0080*/  LOP3.LUT P0, RZ, R2, UR4, RZ, 0xfc, !PT ;  /* 0x0000000402ff7c12 */ /* 0x004fe2000f80fcff */
[----:B0-----:R-:W-:-:S05]  /*0090*/  IMAD R11, R0, UR6, R11 ;  /* 0x00000006000b7c24 */ /* 0x001fca000f8e020b */
[----:B------:R-:W-:-:S13]  /*00a0*/  ISETP.GT.OR P0, PT, R11, 0xfff, P0 ;  /* 0x00000fff0b00780c */ /* 0x000fda0000704670 */
[----:B------:R-:W-:Y:S05]  /*00b0*/  @P0 EXIT ;  /* 0x000000000000094d */ /* 0x000fea0003800000 */
[----:B------:R-:W0:Y:S01]  /*00c0*/  LDC.64 R2, c[0x0][0x380] ;  /* 0x0000e000ff027b82 */ /* 0x000e220000000a00 */
[----:B------:R-:W1:Y:S07]  /*00d0*/  LDCU.64 UR4, c[0x0][0x358] ;  /* 0x00006b00ff0477ac */ /* 0x000e6e0008000a00 */
[----:B------:R-:W2:Y:S08]  /*00e0*/  LDC.64 R4, c[0x4][RZ] ;  /* 0x01000000ff047b82 */ /* 0x000eb00000000a00 */
[----:B------:R-:W3:Y:S01]  /*00f0*/  LDC.64 R6, c[0x4][0x8] ;  /* 0x01000200ff067b82 */ /* 0x000ee20000000a00 */
[----:B0-----:R-:W-:-:S07]  /*0100*/  IMAD.WIDE R2, R11, 0x4, R2 ;  /* 0x000000040b027825 */ /* 0x001fce00078e0202 */
[----:B------:R-:W0:Y:S01]  /*0110*/  LDC.64 R8, c[0x0][0x388] ;  /* 0x0000e200ff087b82 */ /* 0x000e220000000a00 */
[----:B-1----:R-:W4:Y:S01]  /*0120*/  LDG.E R13, desc[UR4][R2.64] ;  /* 0x00000004020d7981 */ /* 0x002f22000c1e1900 */
[----:B--2---:R-:W-:-:S04]  /*0130*/  IMAD.WIDE R4, R11, 0x4, R4 ;  /* 0x000000040b047825 */ /* 0x004fc800078e0204 */
[----:B---3--:R-:W-:-:S04]  /*0140*/  IMAD.WIDE R6, R11, 0x4, R6 ;  /* 0x000000040b067825 */ /* 0x008fc800078e0206 */
[----:B0-----:R-:W-:Y:S01]  /*0150*/  IMAD.WIDE R8, R11, 0x4, R8 ;  /* 0x000000040b087825 */ /* 0x001fe200078e0208 */
[----:B----4-:R-:W-:Y:S01]  /*0160*/  FMNMX R15, RZ, R13, !PT ;  /* 0x0000000dff0f7209 */ /* 0x010fe20007800000 */
[----:B------:R-:W-:Y:S04]  /*0170*/  STG.E desc[UR4][R4.64], R13 ;  /* 0x0000000d04007986 */ /* 0x000fe8000c101904 */
[----:B------:R-:W-:Y:S04]  /*0180*/  STG.E desc[UR4][R6.64], R15 ;  /* 0x0000000f06007986 */ /* 0x000fe8000c101904 */
[----:B------:R-:W-:Y:S04]  /*0190*/  STG.E desc[UR4][R8.64], R15 ;  /* 0x0000000f08007986 */ /* 0x000fe8000c101904 */
[----:B------:R-:W2:Y:S02]  /*01a0*/  LDG.E R3, desc[UR4][R2.64] ;  /* 0x0000000402037981 */ /* 0x000ea4000c1e1900 */
[----:B--2---:R-:W-:-:S02]  /*01b0*/  FMNMX R11, RZ, R3, !PT ;  /* 0x00000003ff0b7209 */ /* 0x004fc40007800000 */
[----:B------:R-:W-:Y:S04]  /*01c0*/  STG.E desc[UR4][R4.64], R3 ;  /* 0x0000000304007986 */ /* 0x000fe8000c101904 */
[----:B------:R-:W-:Y:S04]  /*01d0*/  STG.E desc[UR4][R6.64], R11 ;  /* 0x0000000b06007986 */ /* 0x000fe8000c101904 */
[----:B------:R-:W-:Y:S01]  /*01e0*/  STG.E desc[UR4][R8.64], R11 ;  /* 0x0000000b08007986 */ /* 0x000fe2000c101904 */
[----:B------:R-:W-:Y:S05]  /*01f0*/  EXIT ;  /* 0x000000000000794d */ /* 0x000fea0003800000 */
.L_x_0:
[----:B------:R-:W-:-:S00]  /*0200*/  BRA `(.L_x_0) ;  /* 0xfffffffc00fc7947 */ /* 0x000fc0000383ffff */
[----:B------:R-:W-:-:S00]  /*0210*/  NOP ;  /* 0x0000000000007918 */ /* 0x000fc00000000000 */
        /* <DEDUP_REMOVED lines=14> */
.L_x_1:


//--------------------- .nv.shared.reserved.0     --------------------------
	.section	.nv.shared.reserved.0,"aw",@nobits
	.weak		__nv_reservedSMEM_offset_0_alias
	.size		__nv_reservedSMEM_offset_0_alias, 0, 64
	.other		__nv_reservedSMEM_offset_0_alias,@"STO_CUDA_RESERVED_SHARED STV_DEFAULT"
__nv_reservedSMEM_offset_0_alias:
	.zero		0
	.zero		64


//--------------------- .nv.global                --------------------------
	.section	.nv.global,"aw",@nobits
	.align	4
.nv.global:
	.type		x,@object
	.size		x,(result - x)
x:
	.zero		16384
	.type		result,@object
	.size		result,(.L_1 - result)
result:
	.zero		16384
.L_1:


//--------------------- .nv.constant0._Z16aten_relu_kernelPfS_ --------------------------
	.section	.nv.constant0._Z16aten_relu_kernelPfS_,"a",@progbits
	.sectionflags	@""
	.align	4
.nv.constant0._Z16aten_relu_kernelPfS_:
	.zero		912


//--------------------- SYMBOLS --------------------------

	.type		.nv.reservedSmem.offset0,@object
	.size		.nv.reservedSmem.offset0,0x4
